	.headerflags	@"EF_CUDA_TEXMODE_UNIFIED EF_CUDA_64BIT_ADDRESS EF_CUDA_ACCELERATORS EF_CUDA_SM90 EF_CUDA_VIRTUAL_SM(EF_CUDA_SM90)"
	.elftype	@"ET_EXEC"


//--------------------- .nv.info                  --------------------------
	.section	.nv.info,"",@"SHT_CUDA_INFO"
	.align	4


	//----- nvinfo : EIATTR_REGCOUNT
	.align		4
        /*0000*/ 	.byte	0x04, 0x2f
        /*0002*/ 	.short	(.L_1 - .L_0)
	.align		4
.L_0:
        /*0004*/ 	.word	index@(triton_poi_fused_add_leaky_relu_23)
        /*0008*/ 	.word	0x00000010


	//----- nvinfo : EIATTR_MIN_STACK_SIZE
	.align		4
.L_1:
        /*000c*/ 	.byte	0x04, 0x12
        /*000e*/ 	.short	(.L_3 - .L_2)
	.align		4
.L_2:
        /*0010*/ 	.word	index@(triton_poi_fused_add_leaky_relu_23)
        /*0014*/ 	.word	0x00000000


	//----- nvinfo : EIATTR_FRAME_SIZE
	.align		4
.L_3:
        /*0018*/ 	.byte	0x04, 0x11
        /*001a*/ 	.short	(.L_5 - .L_4)
	.align		4
.L_4:
        /*001c*/ 	.word	index@(triton_poi_fused_add_leaky_relu_23)
        /*0020*/ 	.word	0x00000000


	//----- nvinfo : EIATTR_MIN_STACK_SIZE
	.align		4
.L_5:
        /*0024*/ 	.byte	0x04, 0x12
        /*0026*/ 	.short	(.L_7 - .L_6)
	.align		4
.L_6:
        /*0028*/ 	.word	index@(triton_poi_fused_add_leaky_relu_23)
        /*002c*/ 	.word	0x00000000
.L_7:


//--------------------- .nv.info.triton_poi_fused_add_leaky_relu_23 --------------------------
	.section	.nv.info.triton_poi_fused_add_leaky_relu_23,"",@"SHT_CUDA_INFO"
	.sectionflags	@""
	.align	4


	//----- nvinfo : EIATTR_CUDA_API_VERSION
	.align		4
        /*0000*/ 	.byte	0x04, 0x37
        /*0002*/ 	.short	(.L_9 - .L_8)
.L_8:
        /*0004*/ 	.word	0x0000007c


	//----- nvinfo : EIATTR_KPARAM_INFO
	.align		4
.L_9:
        /*0008*/ 	.byte	0x04, 0x17
        /*000a*/ 	.short	(.L_11 - .L_10)
.L_10:
        /*000c*/ 	.word	0x00000000
        /*0010*/ 	.short	0x0005
        /*0012*/ 	.short	0x0028
        /*0014*/ 	.byte	0x00, 0xf0, 0x11, 0x00


	//----- nvinfo : EIATTR_KPARAM_INFO
	.align		4
.L_11:
        /*0018*/ 	.byte	0x04, 0x17
        /*001a*/ 	.short	(.L_13 - .L_12)
.L_12:
        /*001c*/ 	.word	0x00000000
        /*0020*/ 	.short	0x0004
        /*0022*/ 	.short	0x0020
        /*0024*/ 	.byte	0x00, 0xf4, 0x21, 0x00


	//----- nvinfo : EIATTR_KPARAM_INFO
	.align		4
.L_13:
        /*0028*/ 	.byte	0x04, 0x17
        /*002a*/ 	.short	(.L_15 - .L_14)
.L_14:
        /*002c*/ 	.word	0x00000000
        /*0030*/ 	.short	0x0003
        /*0032*/ 	.short	0x0018
        /*0034*/ 	.byte	0x00, 0xf4, 0x21, 0x00


	//----- nvinfo : EIATTR_KPARAM_INFO
	.align		4
.L_15:
        /*0038*/ 	.byte	0x04, 0x17
        /*003a*/ 	.short	(.L_17 - .L_16)
.L_16:
        /*003c*/ 	.word	0x00000000
        /*0040*/ 	.short	0x0002
        /*0042*/ 	.short	0x0010
        /*0044*/ 	.byte	0x00, 0xf4, 0x21, 0x00


	//----- nvinfo : EIATTR_KPARAM_INFO
	.align		4
.L_17:
        /*0048*/ 	.byte	0x04, 0x17
        /*004a*/ 	.short	(.L_19 - .L_18)
.L_18:
        /*004c*/ 	.word	0x00000000
        /*0050*/ 	.short	0x0001
        /*0052*/ 	.short	0x0008
        /*0054*/ 	.byte	0x00, 0xf4, 0x21, 0x00


	//----- nvinfo : EIATTR_KPARAM_INFO
	.align		4
.L_19:
        /*0058*/ 	.byte	0x04, 0x17
        /*005a*/ 	.short	(.L_21 - .L_20)
.L_20:
        /*005c*/ 	.word	0x00000000
        /*0060*/ 	.short	0x0000
        /*0062*/ 	.short	0x0000
        /*0064*/ 	.byte	0x00, 0xf4, 0x21, 0x00


	//----- nvinfo : EIATTR_SPARSE_MMA_MASK
	.align		4
.L_21:
        /*0068*/ 	.byte	0x03, 0x50
        /*006a*/ 	.short	0x0000


	//----- nvinfo : EIATTR_MAXREG_COUNT
	.align		4
        /*006c*/ 	.byte	0x03, 0x1b
        /*006e*/ 	.short	0x00ff


	//----- nvinfo : EIATTR_EXIT_INSTR_OFFSETS
	.align		4
        /*0070*/ 	.byte	0x04, 0x1c
        /*0072*/ 	.short	(.L_23 - .L_22)


	//   ....[0]....
.L_22:
        /*0074*/ 	.word	0x00000210


	//----- nvinfo : EIATTR_REQNTID
	.align		4
.L_23:
        /*0078*/ 	.byte	0x04, 0x10
        /*007a*/ 	.short	(.L_25 - .L_24)
.L_24:
        /*007c*/ 	.word	0x00000080
        /*0080*/ 	.word	0x00000001
        /*0084*/ 	.word	0x00000001


	//----- nvinfo : EIATTR_CBANK_PARAM_SIZE
	.align		4
.L_25:
        /*0088*/ 	.byte	0x03, 0x19
        /*008a*/ 	.short	0x002c


	//----- nvinfo : EIATTR_PARAM_CBANK
	.align		4
        /*008c*/ 	.byte	0x04, 0x0a
        /*008e*/ 	.short	(.L_27 - .L_26)
	.align		4
.L_26:
        /*0090*/ 	.word	index@(.nv.constant0.triton_poi_fused_add_leaky_relu_23)
        /*0094*/ 	.short	0x0210
        /*0096*/ 	.short	0x002c


	//----- nvinfo : EIATTR_SW_WAR
	.align		4
.L_27:
        /*0098*/ 	.byte	0x04, 0x36
        /*009a*/ 	.short	(.L_29 - .L_28)
.L_28:
        /*009c*/ 	.word	0x00000008
.L_29:


//--------------------- .nv.callgraph             --------------------------
	.section	.nv.callgraph,"",@"SHT_CUDA_CALLGRAPH"
	.align	4
	.sectionentsize	8
	.align		4
        /*0000*/ 	.word	0x00000000
	.align		4
        /*0004*/ 	.word	0xffffffff
	.align		4
        /*0008*/ 	.word	0x00000000
	.align		4
        /*000c*/ 	.word	0xfffffffe
	.align		4
        /*0010*/ 	.word	0x00000000
	.align		4
        /*0014*/ 	.word	0xfffffffd
	.align		4
        /*0018*/ 	.word	0x00000000
	.align		4
        /*001c*/ 	.word	0xfffffffc


//--------------------- .text.triton_poi_fused_add_leaky_relu_23 --------------------------
	.section	.text.triton_poi_fused_add_leaky_relu_23,"ax",@progbits
	.align	128
        .global         triton_poi_fused_add_leaky_relu_23
        .type           triton_poi_fused_add_leaky_relu_23,@function
        .size           triton_poi_fused_add_leaky_relu_23,(.L_x_1 - triton_poi_fused_add_leaky_relu_23)
        .other          triton_poi_fused_add_leaky_relu_23,@"STO_CUDA_ENTRY STV_DEFAULT"
triton_poi_fused_add_leaky_relu_23:
.text.triton_poi_fused_add_leaky_relu_23:
[----:B------:R-:W-:Y:S01]  /*0000*/  LDC R1, c[0x0][0x28] ;  /* 0x00000a00ff017b82 */ /* 0x000fe20000000800 */
[----:B------:R-:W1:Y:S07]  /*0010*/  S2R R5, SR_TID.X ;  /* 0x0000000000057919 */ /* 0x000e6e0000002100 */
[----:B------:R-:W2:Y:S01]  /*0020*/  LDC.64 R6, c[0x0][0x218] ;  /* 0x00008600ff067b82 */ /* 0x000ea20000000a00 */
[----:B------:R-:W-:Y:S01]  /*0030*/  ULDC.64 UR4, c[0x0][0x208] ;  /* 0x0000820000047ab9 */ /* 0x000fe20000000a00 */
[----:B------:R-:W-:Y:S01]  /*0040*/  ULDC.64 UR6, c[0x0][0x230] ;  /* 0x00008c0000067ab9 */ /* 0x000fe20000000a00 */
[----:B------:R-:W3:Y:S05]  /*0050*/  S2R R0, SR_CTAID.X ;  /* 0x0000000000007919 */ /* 0x000eea0000002500 */
[----:B------:R-:W4:Y:S08]  /*0060*/  LDC.64 R10, c[0x0][0x228] ;  /* 0x00008a00ff0a7b82 */ /* 0x000f300000000a00 */
[----:B------:R-:W5:Y:S08]  /*0070*/  LDC.64 R8, c[0x0][0x220] ;  /* 0x00008800ff087b82 */ /* 0x000f700000000a00 */
[----:B------:R-:W2:Y:S01]  /*0080*/  LDC.64 R2, c[0x0][0x210] ;  /* 0x00008400ff027b82 */ /* 0x000ea20000000a00 */
[----:B-1----:R-:W-:-:S02]  /*0090*/  LOP3.LUT R5, R5, 0x7f, RZ, 0xc0, !PT ;  /* 0x0000007f05057812 */ /* 0x002fc400078ec0ff */
[----:B---3--:R-:W-:Y:S02]  /*00a0*/  SHF.R.S32.HI R4, RZ, 0x18, R0 ;  /* 0x00000018ff047819 */ /* 0x008fe40000011400 */
[----:B------:R-:W-:Y:S02]  /*00b0*/  LEA R5, R0, R5, 0x7 ;  /* 0x0000000500057211 */ /* 0x000fe400078e38ff */
[----:B------:R-:W-:-:S03]  /*00c0*/  SGXT R0, R4, 0x1 ;  /* 0x000000010400781a */ /* 0x000fc60000000200 */
[----:B-----5:R-:W-:Y:S01]  /*00d0*/  IMAD.WIDE R8, R5, 0x4, R8 ;  /* 0x0000000405087825 */ /* 0x020fe200078e0208 */
[----:B------:R-:W-:-:S04]  /*00e0*/  LEA.HI R0, R0, R5, RZ, 0x9 ;  /* 0x0000000500007211 */ /* 0x000fc800078f48ff */
[----:B------:R-:W-:Y:S01]  /*00f0*/  SHF.R.S32.HI R13, RZ, 0x9, R0 ;  /* 0x00000009ff0d7819 */ /* 0x000fe20000011400 */
[----:B0-2---:R-:W-:Y:S01]  /*0100*/  IMAD.WIDE R2, R5, 0x4, R2 ;  /* 0x0000000405027825 */ /* 0x005fe200078e0202 */
[----:B------:R-:W2:Y:S03]  /*0110*/  LDG.E R8, desc[UR4][R8.64] ;  /* 0x0000000408087981 */ /* 0x000ea6000c1e1900 */
[C---:B------:R-:W-:Y:S01]  /*0120*/  IMAD.WIDE R6, R13.reuse, 0x4, R6 ;  /* 0x000000040d067825 */ /* 0x040fe200078e0206 */
[----:B------:R-:W3:Y:S03]  /*0130*/  LDG.E R0, desc[UR4][R2.64] ;  /* 0x0000000402007981 */ /* 0x000ee6000c1e1900 */
[----:B----4-:R-:W-:Y:S02]  /*0140*/  IMAD.WIDE R10, R13, 0x4, R10 ;  /* 0x000000040d0a7825 */ /* 0x010fe400078e020a */
[----:B------:R-:W3:Y:S04]  /*0150*/  LDG.E.EL R7, desc[UR4][R6.64] ;  /* 0x0000000406077981 */ /* 0x000ee8000c2e1900 */
[----:B------:R-:W2:Y:S01]  /*0160*/  LDG.E.EL R11, desc[UR4][R10.64] ;  /* 0x000000040a0b7981 */ /* 0x000ea2000c2e1900 */
[----:B------:R-:W-:-:S04]  /*0170*/  IADD3 R4, P1, R5, UR6, RZ ;  /* 0x0000000605047c10 */ /* 0x000fc8000ff3e0ff */
[----:B------:R-:W-:Y:S01]  /*0180*/  LEA.HI.X.SX32 R5, R5, UR7, 0x1, P1 ;  /* 0x0000000705057c11 */ /* 0x000fe200088f0eff */
[----:B---3--:R-:W-:Y:S01]  /*0190*/  FADD R0, R0, R7 ;  /* 0x0000000700007221 */ /* 0x008fe20000000000 */
[----:B--2---:R-:W-:-:S05]  /*01a0*/  FADD R13, R8, R11 ;  /* 0x0000000b080d7221 */ /* 0x004fca0000000000 */
[C---:B------:R-:W-:Y:S01]  /*01b0*/  FSETP.GT.AND P0, PT, R0.reuse, -R13, PT ;  /* 0x8000000d0000720b */ /* 0x040fe20003f04000 */
[----:B------:R-:W-:-:S03]  /*01c0*/  FADD R13, R0, R13 ;  /* 0x0000000d000d7221 */ /* 0x000fc60000000000 */
[----:B------:R-:W-:-:S05]  /*01d0*/  SEL R7, RZ, 0x1, !P0 ;  /* 0x00000001ff077807 */ /* 0x000fca0004000000 */
[----:B------:R-:W-:Y:S04]  /*01e0*/  STG.E.U8 desc[UR4][R4.64], R7 ;  /* 0x0000000704007986 */ /* 0x000fe8000c101104 */
[----:B------:R-:W-:-:S05]  /*01f0*/  @!P0 FMUL R13, R13, 0.20000000298023223877 ;  /* 0x3e4ccccd0d0d8820 */ /* 0x000fca0000400000 */
[----:B------:R-:W-:Y:S01]  /*0200*/  STG.E desc[UR4][R2.64], R13 ;  /* 0x0000000d02007986 */ /* 0x000fe2000c101904 */
[----:B------:R-:W-:Y:S05]  /*0210*/  EXIT ;  /* 0x000000000000794d */ /* 0x000fea0003800000 */
.L_x_0:
[----:B------:R-:W-:-:S00]  /*0220*/  BRA `(.L_x_0) ;  /* 0xfffffffc00fc7947 */ /* 0x000fc0000383ffff */
[----:B------:R-:W-:-:S00]  /*0230*/  NOP ;  /* 0x0000000000007918 */ /* 0x000fc00000000000 */
        /* <DEDUP_REMOVED lines=12> */
.L_x_1:


//--------------------- .nv.constant0.triton_poi_fused_add_leaky_relu_23 --------------------------
	.section	.nv.constant0.triton_poi_fused_add_leaky_relu_23,"a",@progbits
	.sectionflags	@""
	.align	4
.nv.constant0.triton_poi_fused_add_leaky_relu_23:
	.zero		572
